//
// Generated by NVIDIA NVVM Compiler
//
// Compiler Build ID: CL-36424714
// Cuda compilation tools, release 13.0, V13.0.88
// Based on NVVM 20.0.0
//

.version 9.0
.target sm_100
.address_size 64

	// .globl	_Z7dkernelv
.extern .func  (.param .b32 func_retval0) vprintf
(
	.param .b64 vprintf_param_0,
	.param .b64 vprintf_param_1
)
;
.global .align 1 .b8 $str[18] = {71, 80, 85, 58, 32, 72, 101, 108, 108, 111, 32, 87, 111, 114, 108, 100, 10};

.visible .entry _Z7dkernelv()
{
	.reg .b32 	%r<3>;
	.reg .b64 	%rd<3>;

	mov.u64 	%rd1, $str;
	cvta.global.u64 	%rd2, %rd1;
	{ // callseq 0, 0
	.param .b64 param0;
	st.param.b64 	[param0], %rd2;
	.param .b64 param1;
	st.param.b64 	[param1], 0;
	.param .b32 retval0;
	call.uni (retval0), 
	vprintf, 
	(
	param0, 
	param1
	);
	ld.param.b32 	%r1, [retval0];
	} // callseq 0
	ret;

}


// ===== COMPILED SASS (sm_100) =====

	.target	sm_100

	.elftype	@"ET_EXEC"


//--------------------- .note.nv.tkinfo           --------------------------
	.section	.note.nv.tkinfo,"",@"SHT_NOTE"
	.sectionflags	@"SHF_NOTE_NV_TKINFO"
	.tkinfo
        /*0018*/ 	.word	0x00000002
        /*0030*/ 	.string	""
        /*0030*/ 	.string	"ptxas"
        /*0030*/ 	.string	"Cuda compilation tools, release 13.0, V13.0.88"
        /*0030*/ 	.string	"Build cuda_13.0.r13.0/compiler.36424714_0"
        /*0030*/ 	.string	"-arch sm_100 -m 64 "



//--------------------- .note.nv.cuinfo           --------------------------
	.section	.note.nv.cuinfo,"",@"SHT_NOTE"
	.sectionflags	@"SHF_NOTE_NV_CUINFO"
        /*0018*/ 	.short	0x0002
        /*001a*/ 	.short	0x0064
        /*001c*/ 	.short	0x0082
	.zero		2


//--------------------- .nv.info                  --------------------------
	.section	.nv.info,"",@"SHT_CUDA_INFO"
	.align	4


	//----- nvinfo : EIATTR_REGCOUNT
	.align		4
        /*0000*/ 	.byte	0x04, 0x2f
        /*0002*/ 	.short	(.L_2 - .L_1)
	.align		4
.L_1:
        /*0004*/ 	.word	index@(_Z7dkernelv)
        /*0008*/ 	.word	0x00000018


	//----- nvinfo : EIATTR_FRAME_SIZE
	.align		4
.L_2:
        /*000c*/ 	.byte	0x04, 0x11
        /*000e*/ 	.short	(.L_4 - .L_3)
	.align		4
.L_3:
        /*0010*/ 	.word	index@(_Z7dkernelv)
        /*0014*/ 	.word	0x00000000


	//----- nvinfo : EIATTR_MIN_STACK_SIZE
	.align		4
.L_4:
        /*0018*/ 	.byte	0x04, 0x12
        /*001a*/ 	.short	(.L_6 - .L_5)
	.align		4
.L_5:
        /*001c*/ 	.word	index@(_Z7dkernelv)
        /*0020*/ 	.word	0x00000000
.L_6:


//--------------------- .nv.compat                --------------------------
	.section	.nv.compat,"",@"SHT_CUDA_COMPAT_INFO"
	.align	4
        /*0000*/ 	.byte	0x02, 0x09, 0x00, 0x00, 0x02, 0x02, 0x01, 0x00, 0x02, 0x05, 0x05, 0x00, 0x03, 0x07, 0x01, 0x01
        /*0010*/ 	.byte	0x02, 0x03, 0x00, 0x00, 0x02, 0x06, 0x01, 0x00, 0x04, 0x0b, 0x08, 0x00, 0x09, 0x00, 0x00, 0x00
        /*0020*/ 	.byte	0x00, 0x00, 0x00, 0x00


//--------------------- .nv.info._Z7dkernelv      --------------------------
	.section	.nv.info._Z7dkernelv,"",@"SHT_CUDA_INFO"
	.sectionflags	@""
	.align	4


	//----- nvinfo : EIATTR_CUDA_API_VERSION
	.align		4
        /*0000*/ 	.byte	0x04, 0x37
        /*0002*/ 	.short	(.L_8 - .L_7)
.L_7:
        /*0004*/ 	.word	0x00000082


	//----- nvinfo : EIATTR_SPARSE_MMA_MASK
	.align		4
.L_8:
        /*0008*/ 	.byte	0x03, 0x50
        /*000a*/ 	.short	0x0000


	//----- nvinfo : EIATTR_MAXREG_COUNT
	.align		4
        /*000c*/ 	.byte	0x03, 0x1b
        /*000e*/ 	.short	0x00ff


	//----- nvinfo : EIATTR_EXTERNS
	.align		4
        /*0010*/ 	.byte	0x04, 0x0f
        /*0012*/ 	.short	(.L_10 - .L_9)


	//   ....[0]....
	.align		4
.L_9:
        /*0014*/ 	.word	index@(vprintf)


	//----- nvinfo : EIATTR_MERCURY_ISA_VERSION
	.align		4
.L_10:
        /*0018*/ 	.byte	0x03, 0x5f
        /*001a*/ 	.short	0x0101


	//----- nvinfo : EIATTR_VRC_CTA_INIT_COUNT
	.align		4
        /*001c*/ 	.byte	0x02, 0x4a
	.zero		1
	.zero		1


	//----- nvinfo : EIATTR_SYSCALL_OFFSETS
	.align		4
        /*0020*/ 	.byte	0x04, 0x46
        /*0022*/ 	.short	(.L_12 - .L_11)


	//   ....[0]....
.L_11:
        /*0024*/ 	.word	0x00000080


	//----- nvinfo : EIATTR_EXIT_INSTR_OFFSETS
	.align		4
.L_12:
        /*0028*/ 	.byte	0x04, 0x1c
        /*002a*/ 	.short	(.L_14 - .L_13)


	//   ....[0]....
.L_13:
        /*002c*/ 	.word	0x00000090


	//----- nvinfo : EIATTR_SW_WAR
	.align		4
.L_14:
        /*0030*/ 	.byte	0x04, 0x36
        /*0032*/ 	.short	(.L_16 - .L_15)
.L_15:
        /*0034*/ 	.word	0x00000008
.L_16:


//--------------------- .nv.callgraph             --------------------------
	.section	.nv.callgraph,"",@"SHT_CUDA_CALLGRAPH"
	.align	4
	.sectionentsize	8
	.align		4
        /*0000*/ 	.word	0x00000000
	.align		4
        /*0004*/ 	.word	0xffffffff
	.align		4
        /*0008*/ 	.word	index@(_Z7dkernelv)
	.align		4
        /*000c*/ 	.word	index@(vprintf)
	.align		4
        /*0010*/ 	.word	0x00000000
	.align		4
        /*0014*/ 	.word	0xfffffffe
	.align		4
        /*0018*/ 	.word	0x00000000
	.align		4
        /*001c*/ 	.word	0xfffffffd
	.align		4
        /*0020*/ 	.word	0x00000000
	.align		4
        /*0024*/ 	.word	0xfffffffc


//--------------------- .nv.constant4             --------------------------
	.section	.nv.constant4,"a",@progbits
	.align	8
	.align		8
.nv.constant4:
        /*0000*/ 	.dword	vprintf
	.align		8
        /*0008*/ 	.dword	$str


//--------------------- .text._Z7dkernelv         --------------------------
	.section	.text._Z7dkernelv,"ax",@progbits
	.align	128
        .global         _Z7dkernelv
        .type           _Z7dkernelv,@function
        .size           _Z7dkernelv,(.L_x_2 - _Z7dkernelv)
        .other          _Z7dkernelv,@"STO_CUDA_ENTRY STV_DEFAULT"
_Z7dkernelv:
.text._Z7dkernelv:
[----:B------:R-:W0:Y:S01]  /*0000*/  LDC R1, c[0x0][0x37c] ;  /* 0x0000df00ff017b82 */ /* 0x000e220000000800 */
[----:B------:R-:W-:Y:S01]  /*0010*/  MOV R0, 0x0 ;  /* 0x0000000000007802 */ /* 0x000fe20000000f00 */
[----:B------:R-:W1:Y:S01]  /*0020*/  LDCU.64 UR4, c[0x4][0x8] ;  /* 0x01000100ff0477ac */ /* 0x000e620008000a00 */
[----:B------:R-:W-:-:S05]  /*0030*/  CS2R R6, SRZ ;  /* 0x0000000000067805 */ /* 0x000fca000001ff00 */
[----:B------:R2:W3:Y:S01]  /*0040*/  LDC.64 R2, c[0x4][R0] ;  /* 0x0100000000027b82 */ /* 0x0004e20000000a00 */
[----:B-1----:R-:W-:Y:S02]  /*0050*/  IMAD.U32 R4, RZ, RZ, UR4 ;  /* 0x00000004ff047e24 */ /* 0x002fe4000f8e00ff */
[----:B--2---:R-:W-:-:S07]  /*0060*/  IMAD.U32 R5, RZ, RZ, UR5 ;  /* 0x00000005ff057e24 */ /* 0x004fce000f8e00ff */
[----:B------:R-:W-:-:S07]  /*0070*/  LEPC R20, `(.L_x_0) ;  /* 0x000000001014794e */ /* 0x000fce0000000000 */
[----:B0--3--:R-:W-:Y:S05]  /*0080*/  CALL.ABS.NOINC R2 ;  /* 0x0000000002007343 */ /* 0x009fea0003c00000 */
.L_x_0:
[----:B------:R-:W-:Y:S05]  /*0090*/  EXIT ;  /* 0x000000000000794d */ /* 0x000fea0003800000 */
.L_x_1:
[----:B------:R-:W-:-:S00]  /*00a0*/  BRA `(.L_x_1) ;  /* 0xfffffffc00fc7947 */ /* 0x000fc0000383ffff */
[----:B------:R-:W-:-:S00]  /*00b0*/  NOP ;  /* 0x0000000000007918 */ /* 0x000fc00000000000 */
        /* <DEDUP_REMOVED lines=12> */
.L_x_2:


//--------------------- .nv.global.init           --------------------------
	.section	.nv.global.init,"aw",@progbits
.nv.global.init:
	.type		$str,@object
	.size		$str,(.L_0 - $str)
$str:
        /*0000*/ 	.byte	0x47, 0x50, 0x55, 0x3a, 0x20, 0x48, 0x65, 0x6c, 0x6c, 0x6f, 0x20, 0x57, 0x6f, 0x72, 0x6c, 0x64
        /*0010*/ 	.byte	0x0a, 0x00
.L_0:


//--------------------- .nv.shared.reserved.0     --------------------------
	.section	.nv.shared.reserved.0,"aw",@nobits
	.weak		__nv_reservedSMEM_offset_0_alias
	.size		__nv_reservedSMEM_offset_0_alias, 0, 64
	.other		__nv_reservedSMEM_offset_0_alias,@"STO_CUDA_RESERVED_SHARED STV_DEFAULT"
__nv_reservedSMEM_offset_0_alias:
	.zero		0
	.zero		64


//--------------------- .nv.constant0._Z7dkernelv --------------------------
	.section	.nv.constant0._Z7dkernelv,"a",@progbits
	.sectionflags	@""
	.align	4
.nv.constant0._Z7dkernelv:
	.zero		896


//--------------------- SYMBOLS --------------------------

	.type		.nv.reservedSmem.offset0,@object
	.size		.nv.reservedSmem.offset0,0x4
	.type		vprintf,@function
